//
// Generated by NVIDIA NVVM Compiler
//
// Compiler Build ID: CL-36424714
// Cuda compilation tools, release 13.0, V13.0.88
// Based on NVVM 20.0.0
//

.version 9.0
.target sm_100
.address_size 64

	// .globl	_Z12idx_calc_tidPi
.extern .func  (.param .b32 func_retval0) vprintf
(
	.param .b64 vprintf_param_0,
	.param .b64 vprintf_param_1
)
;
.global .align 1 .b8 $str[88] = {91, 68, 69, 86, 73, 67, 69, 93, 32, 103, 114, 105, 100, 68, 105, 109, 46, 120, 32, 37, 100, 44, 32, 32, 98, 108, 111, 99, 107, 73, 100, 120, 46, 120, 32, 37, 100, 44, 32, 98, 108, 111, 99, 107, 73, 100, 122, 46, 121, 32, 37, 100, 44, 32, 116, 104, 114, 101, 97, 100, 73, 100, 120, 32, 37, 100, 44, 32, 103, 105, 100, 58, 32, 37, 100, 44, 32, 100, 97, 116, 97, 58, 32, 37, 100, 10, 13};

.visible .entry _Z12idx_calc_tidPi(
	.param .u64 .ptr .align 1 _Z12idx_calc_tidPi_param_0
)
{
	.local .align 8 .b8 	__local_depot0[24];
	.reg .b64 	%SP;
	.reg .b64 	%SPL;
	.reg .b32 	%r<15>;
	.reg .b64 	%rd<9>;

	mov.u64 	%SPL, __local_depot0;
	cvta.local.u64 	%SP, %SPL;
	ld.param.u64 	%rd1, [_Z12idx_calc_tidPi_param_0];
	cvta.to.global.u64 	%rd2, %rd1;
	add.u64 	%rd3, %SP, 0;
	add.u64 	%rd4, %SPL, 0;
	mov.u32 	%r1, %tid.x;
	mov.u32 	%r2, %tid.y;
	mov.u32 	%r3, %ntid.x;
	mad.lo.s32 	%r4, %r2, %r3, %r1;
	mov.u32 	%r5, %ctaid.x;
	mov.u32 	%r6, %ntid.y;
	mov.u32 	%r7, %ctaid.y;
	mov.u32 	%r8, %nctaid.x;
	mad.lo.s32 	%r9, %r8, %r7, %r5;
	mul.lo.s32 	%r10, %r6, %r3;
	mad.lo.s32 	%r11, %r10, %r9, %r4;
	mul.wide.s32 	%rd5, %r11, 4;
	add.s64 	%rd6, %rd2, %rd5;
	ld.global.u32 	%r12, [%rd6];
	st.local.v2.u32 	[%rd4], {%r8, %r5};
	st.local.v2.u32 	[%rd4+8], {%r7, %r4};
	st.local.v2.u32 	[%rd4+16], {%r11, %r12};
	mov.u64 	%rd7, $str;
	cvta.global.u64 	%rd8, %rd7;
	{ // callseq 0, 0
	.param .b64 param0;
	st.param.b64 	[param0], %rd8;
	.param .b64 param1;
	st.param.b64 	[param1], %rd3;
	.param .b32 retval0;
	call.uni (retval0), 
	vprintf, 
	(
	param0, 
	param1
	);
	ld.param.b32 	%r13, [retval0];
	} // callseq 0
	ret;

}


// ===== COMPILED SASS (sm_100) =====

	.target	sm_100

	.elftype	@"ET_EXEC"


//--------------------- .note.nv.tkinfo           --------------------------
	.section	.note.nv.tkinfo,"",@"SHT_NOTE"
	.sectionflags	@"SHF_NOTE_NV_TKINFO"
	.tkinfo
        /*0018*/ 	.word	0x00000002
        /*0030*/ 	.string	""
        /*0030*/ 	.string	"ptxas"
        /*0030*/ 	.string	"Cuda compilation tools, release 13.0, V13.0.88"
        /*0030*/ 	.string	"Build cuda_13.0.r13.0/compiler.36424714_0"
        /*0030*/ 	.string	"-arch sm_100 -m 64 "



//--------------------- .note.nv.cuinfo           --------------------------
	.section	.note.nv.cuinfo,"",@"SHT_NOTE"
	.sectionflags	@"SHF_NOTE_NV_CUINFO"
        /*0018*/ 	.short	0x0002
        /*001a*/ 	.short	0x0064
        /*001c*/ 	.short	0x0082
	.zero		2


//--------------------- .nv.info                  --------------------------
	.section	.nv.info,"",@"SHT_CUDA_INFO"
	.align	4


	//----- nvinfo : EIATTR_REGCOUNT
	.align		4
        /*0000*/ 	.byte	0x04, 0x2f
        /*0002*/ 	.short	(.L_2 - .L_1)
	.align		4
.L_1:
        /*0004*/ 	.word	index@(_Z12idx_calc_tidPi)
        /*0008*/ 	.word	0x00000018


	//----- nvinfo : EIATTR_FRAME_SIZE
	.align		4
.L_2:
        /*000c*/ 	.byte	0x04, 0x11
        /*000e*/ 	.short	(.L_4 - .L_3)
	.align		4
.L_3:
        /*0010*/ 	.word	index@(_Z12idx_calc_tidPi)
        /*0014*/ 	.word	0x00000018


	//----- nvinfo : EIATTR_MIN_STACK_SIZE
	.align		4
.L_4:
        /*0018*/ 	.byte	0x04, 0x12
        /*001a*/ 	.short	(.L_6 - .L_5)
	.align		4
.L_5:
        /*001c*/ 	.word	index@(_Z12idx_calc_tidPi)
        /*0020*/ 	.word	0x00000018
.L_6:


//--------------------- .nv.compat                --------------------------
	.section	.nv.compat,"",@"SHT_CUDA_COMPAT_INFO"
	.align	4
        /*0000*/ 	.byte	0x02, 0x09, 0x00, 0x00, 0x02, 0x02, 0x01, 0x00, 0x02, 0x05, 0x05, 0x00, 0x03, 0x07, 0x01, 0x01
        /*0010*/ 	.byte	0x02, 0x03, 0x00, 0x00, 0x02, 0x06, 0x01, 0x00, 0x04, 0x0b, 0x08, 0x00, 0x09, 0x00, 0x00, 0x00
        /*0020*/ 	.byte	0x00, 0x00, 0x00, 0x00


//--------------------- .nv.info._Z12idx_calc_tidPi --------------------------
	.section	.nv.info._Z12idx_calc_tidPi,"",@"SHT_CUDA_INFO"
	.sectionflags	@""
	.align	4


	//----- nvinfo : EIATTR_CUDA_API_VERSION
	.align		4
        /*0000*/ 	.byte	0x04, 0x37
        /*0002*/ 	.short	(.L_8 - .L_7)
.L_7:
        /*0004*/ 	.word	0x00000082


	//----- nvinfo : EIATTR_KPARAM_INFO
	.align		4
.L_8:
        /*0008*/ 	.byte	0x04, 0x17
        /*000a*/ 	.short	(.L_10 - .L_9)
.L_9:
        /*000c*/ 	.word	0x00000000
        /*0010*/ 	.short	0x0000
        /*0012*/ 	.short	0x0000
        /*0014*/ 	.byte	0x00, 0xf5, 0x21, 0x00


	//----- nvinfo : EIATTR_SPARSE_MMA_MASK
	.align		4
.L_10:
        /*0018*/ 	.byte	0x03, 0x50
        /*001a*/ 	.short	0x0000


	//----- nvinfo : EIATTR_MAXREG_COUNT
	.align		4
        /*001c*/ 	.byte	0x03, 0x1b
        /*001e*/ 	.short	0x00ff


	//----- nvinfo : EIATTR_EXTERNS
	.align		4
        /*0020*/ 	.byte	0x04, 0x0f
        /*0022*/ 	.short	(.L_12 - .L_11)


	//   ....[0]....
	.align		4
.L_11:
        /*0024*/ 	.word	index@(vprintf)


	//----- nvinfo : EIATTR_MERCURY_ISA_VERSION
	.align		4
.L_12:
        /*0028*/ 	.byte	0x03, 0x5f
        /*002a*/ 	.short	0x0101


	//----- nvinfo : EIATTR_VRC_CTA_INIT_COUNT
	.align		4
        /*002c*/ 	.byte	0x02, 0x4a
	.zero		1
	.zero		1


	//----- nvinfo : EIATTR_SYSCALL_OFFSETS
	.align		4
        /*0030*/ 	.byte	0x04, 0x46
        /*0032*/ 	.short	(.L_14 - .L_13)


	//   ....[0]....
.L_13:
        /*0034*/ 	.word	0x000001e0


	//----- nvinfo : EIATTR_EXIT_INSTR_OFFSETS
	.align		4
.L_14:
        /*0038*/ 	.byte	0x04, 0x1c
        /*003a*/ 	.short	(.L_16 - .L_15)


	//   ....[0]....
.L_15:
        /*003c*/ 	.word	0x000001f0


	//----- nvinfo : EIATTR_CBANK_PARAM_SIZE
	.align		4
.L_16:
        /*0040*/ 	.byte	0x03, 0x19
        /*0042*/ 	.short	0x0008


	//----- nvinfo : EIATTR_PARAM_CBANK
	.align		4
        /*0044*/ 	.byte	0x04, 0x0a
        /*0046*/ 	.short	(.L_18 - .L_17)
	.align		4
.L_17:
        /*0048*/ 	.word	index@(.nv.constant0._Z12idx_calc_tidPi)
        /*004c*/ 	.short	0x0380
        /*004e*/ 	.short	0x0008


	//----- nvinfo : EIATTR_SW_WAR
	.align		4
.L_18:
        /*0050*/ 	.byte	0x04, 0x36
        /*0052*/ 	.short	(.L_20 - .L_19)
.L_19:
        /*0054*/ 	.word	0x00000008
.L_20:


//--------------------- .nv.callgraph             --------------------------
	.section	.nv.callgraph,"",@"SHT_CUDA_CALLGRAPH"
	.align	4
	.sectionentsize	8
	.align		4
        /*0000*/ 	.word	0x00000000
	.align		4
        /*0004*/ 	.word	0xffffffff
	.align		4
        /*0008*/ 	.word	index@(_Z12idx_calc_tidPi)
	.align		4
        /*000c*/ 	.word	index@(vprintf)
	.align		4
        /*0010*/ 	.word	0x00000000
	.align		4
        /*0014*/ 	.word	0xfffffffe
	.align		4
        /*0018*/ 	.word	0x00000000
	.align		4
        /*001c*/ 	.word	0xfffffffd
	.align		4
        /*0020*/ 	.word	0x00000000
	.align		4
        /*0024*/ 	.word	0xfffffffc


//--------------------- .nv.constant4             --------------------------
	.section	.nv.constant4,"a",@progbits
	.align	8
	.align		8
.nv.constant4:
        /*0000*/ 	.dword	vprintf
	.align		8
        /*0008*/ 	.dword	$str


//--------------------- .text._Z12idx_calc_tidPi  --------------------------
	.section	.text._Z12idx_calc_tidPi,"ax",@progbits
	.align	128
        .global         _Z12idx_calc_tidPi
        .type           _Z12idx_calc_tidPi,@function
        .size           _Z12idx_calc_tidPi,(.L_x_2 - _Z12idx_calc_tidPi)
        .other          _Z12idx_calc_tidPi,@"STO_CUDA_ENTRY STV_DEFAULT"
_Z12idx_calc_tidPi:
.text._Z12idx_calc_tidPi:
[----:B------:R-:W0:Y:S01]  /*0000*/  LDC R1, c[0x0][0x37c] ;  /* 0x0000df00ff017b82 */ /* 0x000e220000000800 */
[----:B------:R-:W1:Y:S01]  /*0010*/  S2R R13, SR_TID.X ;  /* 0x00000000000d7919 */ /* 0x000e620000002100 */
[----:B------:R-:W2:Y:S06]  /*0020*/  LDCU UR5, c[0x0][0x2fc] ;  /* 0x00005f80ff0577ac */ /* 0x000eac0008000800 */
[----:B------:R-:W3:Y:S01]  /*0030*/  LDC.64 R8, c[0x0][0x380] ;  /* 0x0000e000ff087b82 */ /* 0x000ee20000000a00 */
[----:B0-----:R-:W-:Y:S01]  /*0040*/  IADD3 R1, PT, PT, R1, -0x18, RZ ;  /* 0xffffffe801017810 */ /* 0x001fe20007ffe0ff */
[----:B------:R-:W1:Y:S01]  /*0050*/  S2R R0, SR_TID.Y ;  /* 0x0000000000007919 */ /* 0x000e620000002200 */
[----:B------:R-:W0:Y:S01]  /*0060*/  LDCU UR8, c[0x0][0x360] ;  /* 0x00006c00ff0877ac */ /* 0x000e220008000800 */
[----:B------:R-:W4:Y:S01]  /*0070*/  S2R R15, SR_CTAID.X ;  /* 0x00000000000f7919 */ /* 0x000f220000002500 */
[----:B------:R-:W0:Y:S03]  /*0080*/  LDCU UR4, c[0x0][0x364] ;  /* 0x00006c80ff0477ac */ /* 0x000e260008000800 */
[----:B------:R-:W4:Y:S01]  /*0090*/  LDC R14, c[0x0][0x370] ;  /* 0x0000dc00ff0e7b82 */ /* 0x000f220000000800 */
[----:B------:R-:W4:Y:S01]  /*00a0*/  S2R R12, SR_CTAID.Y ;  /* 0x00000000000c7919 */ /* 0x000f220000002600 */
[----:B------:R-:W5:Y:S01]  /*00b0*/  LDCU.64 UR6, c[0x0][0x358] ;  /* 0x00006b00ff0677ac */ /* 0x000f620008000a00 */
[----:B0-----:R-:W-:-:S02]  /*00c0*/  UIMAD UR4, UR8, UR4, URZ ;  /* 0x00000004080472a4 */ /* 0x001fc4000f8e02ff */
[----:B-1----:R-:W-:Y:S02]  /*00d0*/  IMAD R13, R0, UR8, R13 ;  /* 0x00000008000d7c24 */ /* 0x002fe4000f8e020d */
[----:B----4-:R-:W-:-:S04]  /*00e0*/  IMAD R2, R12, R14, R15 ;  /* 0x0000000e0c027224 */ /* 0x010fc800078e020f */
[----:B------:R-:W-:-:S04]  /*00f0*/  IMAD R2, R2, UR4, R13 ;  /* 0x0000000402027c24 */ /* 0x000fc8000f8e020d */
[----:B---3--:R-:W-:-:S05]  /*0100*/  IMAD.WIDE R8, R2, 0x4, R8 ;  /* 0x0000000402087825 */ /* 0x008fca00078e0208 */
[----:B-----5:R-:W3:Y:S01]  /*0110*/  LDG.E R3, desc[UR6][R8.64] ;  /* 0x0000000608037981 */ /* 0x020ee2000c1e1900 */
[----:B------:R-:W-:Y:S01]  /*0120*/  MOV R0, 0x0 ;  /* 0x0000000000007802 */ /* 0x000fe20000000f00 */
[----:B------:R-:W0:Y:S02]  /*0130*/  LDCU UR4, c[0x0][0x2f8] ;  /* 0x00005f00ff0477ac */ /* 0x000e240008000800 */
[----:B------:R1:W-:Y:S01]  /*0140*/  STL.64 [R1+0x8], R12 ;  /* 0x0000080c01007387 */ /* 0x0003e20000100a00 */
[----:B------:R1:W4:Y:S01]  /*0150*/  LDC.64 R10, c[0x4][R0] ;  /* 0x01000000000a7b82 */ /* 0x0003220000000a00 */
[----:B------:R-:W5:Y:S02]  /*0160*/  LDCU.64 UR6, c[0x4][0x8] ;  /* 0x01000100ff0677ac */ /* 0x000f640008000a00 */
[----:B------:R1:W-:Y:S01]  /*0170*/  STL.64 [R1], R14 ;  /* 0x0000000e01007387 */ /* 0x0003e20000100a00 */
[----:B0-----:R-:W-:Y:S02]  /*0180*/  IADD3 R6, P0, PT, R1, UR4, RZ ;  /* 0x0000000401067c10 */ /* 0x001fe4000ff1e0ff */
[----:B-----5:R-:W-:-:S02]  /*0190*/  MOV R4, UR6 ;  /* 0x0000000600047c02 */ /* 0x020fc40008000f00 */
[----:B------:R-:W-:Y:S02]  /*01a0*/  MOV R5, UR7 ;  /* 0x0000000700057c02 */ /* 0x000fe40008000f00 */
[----:B--2---:R-:W-:Y:S01]  /*01b0*/  IADD3.X R7, PT, PT, RZ, UR5, RZ, P0, !PT ;  /* 0x00000005ff077c10 */ /* 0x004fe200087fe4ff */
[----:B---34-:R1:W-:Y:S06]  /*01c0*/  STL.64 [R1+0x10], R2 ;  /* 0x0000100201007387 */ /* 0x0183ec0000100a00 */
[----:B------:R-:W-:-:S07]  /*01d0*/  LEPC R20, `(.L_x_0) ;  /* 0x000000001014794e */ /* 0x000fce0000000000 */
[----:B-1----:R-:W-:Y:S05]  /*01e0*/  CALL.ABS.NOINC R10 ;  /* 0x000000000a007343 */ /* 0x002fea0003c00000 */
.L_x_0:
[----:B------:R-:W-:Y:S05]  /*01f0*/  EXIT ;  /* 0x000000000000794d */ /* 0x000fea0003800000 */
.L_x_1:
[----:B------:R-:W-:-:S00]  /*0200*/  BRA `(.L_x_1) ;  /* 0xfffffffc00fc7947 */ /* 0x000fc0000383ffff */
[----:B------:R-:W-:-:S00]  /*0210*/  NOP ;  /* 0x0000000000007918 */ /* 0x000fc00000000000 */
        /* <DEDUP_REMOVED lines=14> */
.L_x_2:


//--------------------- .nv.global.init           --------------------------
	.section	.nv.global.init,"aw",@progbits
.nv.global.init:
	.type		$str,@object
	.size		$str,(.L_0 - $str)
$str:
        /*0000*/ 	.byte	0x5b, 0x44, 0x45, 0x56, 0x49, 0x43, 0x45, 0x5d, 0x20, 0x67, 0x72, 0x69, 0x64, 0x44, 0x69, 0x6d
        /*0010*/ 	.byte	0x2e, 0x78, 0x20, 0x25, 0x64, 0x2c, 0x20, 0x20, 0x62, 0x6c, 0x6f, 0x63, 0x6b, 0x49, 0x64, 0x78
        /*0020*/ 	.byte	0x2e, 0x78, 0x20, 0x25, 0x64, 0x2c, 0x20, 0x62, 0x6c, 0x6f, 0x63, 0x6b, 0x49, 0x64, 0x7a, 0x2e
        /*0030*/ 	.byte	0x79, 0x20, 0x25, 0x64, 0x2c, 0x20, 0x74, 0x68, 0x72, 0x65, 0x61, 0x64, 0x49, 0x64, 0x78, 0x20
        /*0040*/ 	.byte	0x25, 0x64, 0x2c, 0x20, 0x67, 0x69, 0x64, 0x3a, 0x20, 0x25, 0x64, 0x2c, 0x20, 0x64, 0x61, 0x74
        /*0050*/ 	.byte	0x61, 0x3a, 0x20, 0x25, 0x64, 0x0a, 0x0d, 0x00
.L_0:


//--------------------- .nv.shared.reserved.0     --------------------------
	.section	.nv.shared.reserved.0,"aw",@nobits
	.weak		__nv_reservedSMEM_offset_0_alias
	.size		__nv_reservedSMEM_offset_0_alias, 0, 64
	.other		__nv_reservedSMEM_offset_0_alias,@"STO_CUDA_RESERVED_SHARED STV_DEFAULT"
__nv_reservedSMEM_offset_0_alias:
	.zero		0
	.zero		64


//--------------------- .nv.constant0._Z12idx_calc_tidPi --------------------------
	.section	.nv.constant0._Z12idx_calc_tidPi,"a",@progbits
	.sectionflags	@""
	.align	4
.nv.constant0._Z12idx_calc_tidPi:
	.zero		904


//--------------------- SYMBOLS --------------------------

	.type		.nv.reservedSmem.offset0,@object
	.size		.nv.reservedSmem.offset0,0x4
	.type		vprintf,@function
